	.headerflags	@"EF_CUDA_TEXMODE_UNIFIED EF_CUDA_64BIT_ADDRESS EF_CUDA_ACCELERATORS EF_CUDA_SM90 EF_CUDA_VIRTUAL_SM(EF_CUDA_SM90)"
	.elftype	@"ET_EXEC"


//--------------------- .nv.info                  --------------------------
	.section	.nv.info,"",@"SHT_CUDA_INFO"
	.align	4


	//----- nvinfo : EIATTR_REGCOUNT
	.align		4
        /*0000*/ 	.byte	0x04, 0x2f
        /*0002*/ 	.short	(.L_3 - .L_2)
	.align		4
.L_2:
        /*0004*/ 	.word	index@(triton_poi_fused__native_batch_norm_legit_no_training_cat_relu_15)
        /*0008*/ 	.word	0x0000001a


	//----- nvinfo : EIATTR_MIN_STACK_SIZE
	.align		4
.L_3:
        /*000c*/ 	.byte	0x04, 0x12
        /*000e*/ 	.short	(.L_5 - .L_4)
	.align		4
.L_4:
        /*0010*/ 	.word	index@(triton_poi_fused__native_batch_norm_legit_no_training_cat_relu_15)
        /*0014*/ 	.word	0x00000000


	//----- nvinfo : EIATTR_FRAME_SIZE
	.align		4
.L_5:
        /*0018*/ 	.byte	0x04, 0x11
        /*001a*/ 	.short	(.L_7 - .L_6)
	.align		4
.L_6:
        /*001c*/ 	.word	index@(triton_poi_fused__native_batch_norm_legit_no_training_cat_relu_15)
        /*0020*/ 	.word	0x00000000


	//----- nvinfo : EIATTR_MIN_STACK_SIZE
	.align		4
.L_7:
        /*0024*/ 	.byte	0x04, 0x12
        /*0026*/ 	.short	(.L_9 - .L_8)
	.align		4
.L_8:
        /*0028*/ 	.word	index@(triton_poi_fused__native_batch_norm_legit_no_training_cat_relu_15)
        /*002c*/ 	.word	0x00000000
.L_9:


//--------------------- .nv.info.triton_poi_fused__native_batch_norm_legit_no_training_cat_relu_15 --------------------------
	.section	.nv.info.triton_poi_fused__native_batch_norm_legit_no_training_cat_relu_15,"",@"SHT_CUDA_INFO"
	.sectionflags	@""
	.align	4


	//----- nvinfo : EIATTR_CUDA_API_VERSION
	.align		4
        /*0000*/ 	.byte	0x04, 0x37
        /*0002*/ 	.short	(.L_11 - .L_10)
.L_10:
        /*0004*/ 	.word	0x0000007c


	//----- nvinfo : EIATTR_KPARAM_INFO
	.align		4
.L_11:
        /*0008*/ 	.byte	0x04, 0x17
        /*000a*/ 	.short	(.L_13 - .L_12)
.L_12:
        /*000c*/ 	.word	0x00000000
        /*0010*/ 	.short	0x0008
        /*0012*/ 	.short	0x0040
        /*0014*/ 	.byte	0x00, 0xf0, 0x11, 0x00


	//----- nvinfo : EIATTR_KPARAM_INFO
	.align		4
.L_13:
        /*0018*/ 	.byte	0x04, 0x17
        /*001a*/ 	.short	(.L_15 - .L_14)
.L_14:
        /*001c*/ 	.word	0x00000000
        /*0020*/ 	.short	0x0007
        /*0022*/ 	.short	0x0038
        /*0024*/ 	.byte	0x00, 0xf4, 0x21, 0x00


	//----- nvinfo : EIATTR_KPARAM_INFO
	.align		4
.L_15:
        /*0028*/ 	.byte	0x04, 0x17
        /*002a*/ 	.short	(.L_17 - .L_16)
.L_16:
        /*002c*/ 	.word	0x00000000
        /*0030*/ 	.short	0x0006
        /*0032*/ 	.short	0x0030
        /*0034*/ 	.byte	0x00, 0xf4, 0x21, 0x00


	//----- nvinfo : EIATTR_KPARAM_INFO
	.align		4
.L_17:
        /*0038*/ 	.byte	0x04, 0x17
        /*003a*/ 	.short	(.L_19 - .L_18)
.L_18:
        /*003c*/ 	.word	0x00000000
        /*0040*/ 	.short	0x0005
        /*0042*/ 	.short	0x0028
        /*0044*/ 	.byte	0x00, 0xf4, 0x21, 0x00


	//----- nvinfo : EIATTR_KPARAM_INFO
	.align		4
.L_19:
        /*0048*/ 	.byte	0x04, 0x17
        /*004a*/ 	.short	(.L_21 - .L_20)
.L_20:
        /*004c*/ 	.word	0x00000000
        /*0050*/ 	.short	0x0004
        /*0052*/ 	.short	0x0020
        /*0054*/ 	.byte	0x00, 0xf4, 0x21, 0x00


	//----- nvinfo : EIATTR_KPARAM_INFO
	.align		4
.L_21:
        /*0058*/ 	.byte	0x04, 0x17
        /*005a*/ 	.short	(.L_23 - .L_22)
.L_22:
        /*005c*/ 	.word	0x00000000
        /*0060*/ 	.short	0x0003
        /*0062*/ 	.short	0x0018
        /*0064*/ 	.byte	0x00, 0xf4, 0x21, 0x00


	//----- nvinfo : EIATTR_KPARAM_INFO
	.align		4
.L_23:
        /*0068*/ 	.byte	0x04, 0x17
        /*006a*/ 	.short	(.L_25 - .L_24)
.L_24:
        /*006c*/ 	.word	0x00000000
        /*0070*/ 	.short	0x0002
        /*0072*/ 	.short	0x0010
        /*0074*/ 	.byte	0x00, 0xf4, 0x21, 0x00


	//----- nvinfo : EIATTR_KPARAM_INFO
	.align		4
.L_25:
        /*0078*/ 	.byte	0x04, 0x17
        /*007a*/ 	.short	(.L_27 - .L_26)
.L_26:
        /*007c*/ 	.word	0x00000000
        /*0080*/ 	.short	0x0001
        /*0082*/ 	.short	0x0008
        /*0084*/ 	.byte	0x00, 0xf4, 0x21, 0x00


	//----- nvinfo : EIATTR_KPARAM_INFO
	.align		4
.L_27:
        /*0088*/ 	.byte	0x04, 0x17
        /*008a*/ 	.short	(.L_29 - .L_28)
.L_28:
        /*008c*/ 	.word	0x00000000
        /*0090*/ 	.short	0x0000
        /*0092*/ 	.short	0x0000
        /*0094*/ 	.byte	0x00, 0xf4, 0x21, 0x00


	//----- nvinfo : EIATTR_SPARSE_MMA_MASK
	.align		4
.L_29:
        /*0098*/ 	.byte	0x03, 0x50
        /*009a*/ 	.short	0x0000


	//----- nvinfo : EIATTR_MAXREG_COUNT
	.align		4
        /*009c*/ 	.byte	0x03, 0x1b
        /*009e*/ 	.short	0x00ff


	//----- nvinfo : EIATTR_EXIT_INSTR_OFFSETS
	.align		4
        /*00a0*/ 	.byte	0x04, 0x1c
        /*00a2*/ 	.short	(.L_31 - .L_30)


	//   ....[0]....
.L_30:
        /*00a4*/ 	.word	0x00000690


	//   ....[1]....
        /*00a8*/ 	.word	0x000006b0


	//----- nvinfo : EIATTR_REQNTID
	.align		4
.L_31:
        /*00ac*/ 	.byte	0x04, 0x10
        /*00ae*/ 	.short	(.L_33 - .L_32)
.L_32:
        /*00b0*/ 	.word	0x00000080
        /*00b4*/ 	.word	0x00000001
        /*00b8*/ 	.word	0x00000001


	//----- nvinfo : EIATTR_CBANK_PARAM_SIZE
	.align		4
.L_33:
        /*00bc*/ 	.byte	0x03, 0x19
        /*00be*/ 	.short	0x0044


	//----- nvinfo : EIATTR_PARAM_CBANK
	.align		4
        /*00c0*/ 	.byte	0x04, 0x0a
        /*00c2*/ 	.short	(.L_35 - .L_34)
	.align		4
.L_34:
        /*00c4*/ 	.word	index@(.nv.constant0.triton_poi_fused__native_batch_norm_legit_no_training_cat_relu_15)
        /*00c8*/ 	.short	0x0210
        /*00ca*/ 	.short	0x0044


	//----- nvinfo : EIATTR_SW_WAR
	.align		4
.L_35:
        /*00cc*/ 	.byte	0x04, 0x36
        /*00ce*/ 	.short	(.L_37 - .L_36)
.L_36:
        /*00d0*/ 	.word	0x00000008
.L_37:


//--------------------- .nv.callgraph             --------------------------
	.section	.nv.callgraph,"",@"SHT_CUDA_CALLGRAPH"
	.align	4
	.sectionentsize	8
	.align		4
        /*0000*/ 	.word	0x00000000
	.align		4
        /*0004*/ 	.word	0xffffffff
	.align		4
        /*0008*/ 	.word	0x00000000
	.align		4
        /*000c*/ 	.word	0xfffffffe
	.align		4
        /*0010*/ 	.word	0x00000000
	.align		4
        /*0014*/ 	.word	0xfffffffd
	.align		4
        /*0018*/ 	.word	0x00000000
	.align		4
        /*001c*/ 	.word	0xfffffffc


//--------------------- .nv.constant4             --------------------------
	.section	.nv.constant4,"a",@progbits
	.align	8
	.align		8
.nv.constant4:
        /*0000*/ 	.dword	_$_str
	.align		8
        /*0008*/ 	.dword	_$_str_$_2


//--------------------- .text.triton_poi_fused__native_batch_norm_legit_no_training_cat_relu_15 --------------------------
	.section	.text.triton_poi_fused__native_batch_norm_legit_no_training_cat_relu_15,"ax",@progbits
	.align	128
        .global         triton_poi_fused__native_batch_norm_legit_no_training_cat_relu_15
        .type           triton_poi_fused__native_batch_norm_legit_no_training_cat_relu_15,@function
        .size           triton_poi_fused__native_batch_norm_legit_no_training_cat_relu_15,(.L_x_1 - triton_poi_fused__native_batch_norm_legit_no_training_cat_relu_15)
        .other          triton_poi_fused__native_batch_norm_legit_no_training_cat_relu_15,@"STO_CUDA_ENTRY STV_DEFAULT"
triton_poi_fused__native_batch_norm_legit_no_training_cat_relu_15:
.text.triton_poi_fused__native_batch_norm_legit_no_training_cat_relu_15:
[----:B------:R-:W0:Y:S01]  /*0000*/  LDC R1, c[0x0][0x28] ;  /* 0x00000a00ff017b82 */ /* 0x000e220000000800 */
[----:B------:R-:W1:Y:S07]  /*0010*/  S2R R0, SR_TID.X ;  /* 0x0000000000007919 */ /* 0x000e6e0000002100 */
[----:B------:R-:W2:Y:S01]  /*0020*/  LDC.64 R6, c[0x0][0x228] ;  /* 0x00008a00ff067b82 */ /* 0x000ea20000000a00 */
[----:B------:R-:W-:Y:S01]  /*0030*/  IMAD.MOV.U32 R4, RZ, RZ, RZ ;  /* 0x000000ffff047224 */ /* 0x000fe200078e00ff */
[----:B------:R-:W-:Y:S01]  /*0040*/  ULDC.64 UR4, c[0x0][0x208] ;  /* 0x0000820000047ab9 */ /* 0x000fe20000000a00 */
[----:B------:R-:W3:Y:S01]  /*0050*/  S2R R3, SR_CTAID.X ;  /* 0x0000000000037919 */ /* 0x000ee20000002500 */
[----:B------:R-:W-:Y:S01]  /*0060*/  IMAD.MOV.U32 R8, RZ, RZ, RZ ;  /* 0x000000ffff087224 */ /* 0x000fe200078e00ff */
[----:B------:R-:W-:-:S03]  /*0070*/  ULDC.64 UR6, c[0x0][0x218] ;  /* 0x0000860000067ab9 */ /* 0x000fc60000000a00 */
[----:B------:R-:W4:Y:S01]  /*0080*/  LDC.64 R16, c[0x0][0x220] ;  /* 0x00008800ff107b82 */ /* 0x000f220000000a00 */
[----:B-1----:R-:W-:-:S05]  /*0090*/  IMAD.SHL.U32 R0, R0, 0x2, RZ ;  /* 0x0000000200007824 */ /* 0x002fca00078e00ff */
[----:B------:R-:W-:-:S05]  /*00a0*/  LOP3.LUT R0, R0, 0xfe, RZ, 0xc0, !PT ;  /* 0x000000fe00007812 */ /* 0x000fca00078ec0ff */
[----:B---3--:R-:W-:-:S05]  /*00b0*/  IMAD R3, R3, 0x100, R0 ;  /* 0x0000010003037824 */ /* 0x008fca00078e0200 */
[----:B------:R-:W-:Y:S02]  /*00c0*/  SHF.R.S32.HI R2, RZ, 0x1f, R3 ;  /* 0x0000001fff027819 */ /* 0x000fe40000011403 */
[----:B------:R-:W-:Y:S02]  /*00d0*/  ISETP.GE.AND P0, PT, R3, 0x7400, PT ;  /* 0x000074000300780c */ /* 0x000fe40003f06270 */
[----:B------:R-:W-:-:S04]  /*00e0*/  LEA.HI R9, R2, R3, RZ, 0x6 ;  /* 0x0000000302097211 */ /* 0x000fc800078f30ff */
[----:B------:R-:W-:-:S05]  /*00f0*/  SHF.R.S32.HI R5, RZ, 0x6, R9 ;  /* 0x00000006ff057819 */ /* 0x000fca0000011409 */
[----:B------:R-:W-:-:S05]  /*0100*/  IMAD.HI R0, R5, -0x72c234f7, R4 ;  /* 0x8d3dcb0905007827 */ /* 0x000fca00078e0204 */
[----:B------:R-:W-:-:S04]  /*0110*/  SHF.R.U32.HI R11, RZ, 0x1f, R0 ;  /* 0x0000001fff0b7819 */ /* 0x000fc80000011600 */
[----:B------:R-:W-:Y:S01]  /*0120*/  LEA.HI.SX32 R11, R0, R11, 0x1a ;  /* 0x0000000b000b7211 */ /* 0x000fe200078fd2ff */
[----:B------:R-:W-:-:S04]  /*0130*/  IMAD.MOV.U32 R0, RZ, RZ, RZ ;  /* 0x000000ffff007224 */ /* 0x000fc800078e00ff */
[----:B------:R-:W-:-:S04]  /*0140*/  IMAD R15, R11, -0x74, R5 ;  /* 0xffffff8c0b0f7824 */ /* 0x000fc800078e0205 */
[----:B--2---:R-:W-:-:S05]  /*0150*/  IMAD.WIDE R6, R15, 0x4, R6 ;  /* 0x000000040f067825 */ /* 0x004fca00078e0206 */
[----:B------:R-:W2:Y:S01]  /*0160*/  @!P0 LDG.E.EL R0, desc[UR4][R6.64] ;  /* 0x0000000406008981 */ /* 0x000ea2000c2e1900 */
[----:B------:R-:W-:-:S03]  /*0170*/  HFMA2.MMA R2, -RZ, RZ, 0, 0 ;  /* 0x00000000ff027435 */ /* 0x000fc600000001ff */
[----:B------:R1:W3:Y:S07]  /*0180*/  @!P0 LDG.E.EL R8, desc[UR4][R6.64] ;  /* 0x0000000406088981 */ /* 0x0002ee000c2e1900 */
[----:B------:R-:W-:Y:S01]  /*0190*/  IMAD.HI R2, R3, -0x72c234f7, R2 ;  /* 0x8d3dcb0903027827 */ /* 0x000fe200078e0202 */
[----:B------:R-:W-:-:S04]  /*01a0*/  LOP3.LUT R9, R9, 0xffffffc0, RZ, 0xc0, !PT ;  /* 0xffffffc009097812 */ /* 0x000fc800078ec0ff */
[----:B------:R-:W-:-:S04]  /*01b0*/  SHF.R.U32.HI R5, RZ, 0x1f, R2 ;  /* 0x0000001fff057819 */ /* 0x000fc80000011602 */
[----:B------:R-:W-:Y:S01]  /*01c0*/  LEA.HI.SX32 R2, R2, R5, 0x14 ;  /* 0x0000000502027211 */ /* 0x000fe200078fa2ff */
[----:B------:R-:W-:Y:S01]  /*01d0*/  IMAD.IADD R9, R3, 0x1, -R9 ;  /* 0x0000000103097824 */ /* 0x000fe200078e0a09 */
[----:B------:R-:W5:Y:S01]  /*01e0*/  LDC.64 R4, c[0x0][0x210] ;  /* 0x00008400ff047b82 */ /* 0x000f620000000a00 */
[----:B------:R-:W-:Y:S02]  /*01f0*/  IMAD.SHL.U32 R10, R15, 0x40, RZ ;  /* 0x000000400f0a7824 */ /* 0x000fe400078e00ff */
[----:B------:R-:W-:Y:S01]  /*0200*/  IMAD R11, R2, 0x300, RZ ;  /* 0x00000300020b7824 */ /* 0x000fe200078e02ff */
[----:B------:R-:W-:-:S04]  /*0210*/  SHF.R.S32.HI R12, RZ, 0x1f, R9 ;  /* 0x0000001fff0c7819 */ /* 0x000fc80000011409 */
[--C-:B------:R-:W-:Y:S02]  /*0220*/  IADD3 R9, P1, P2, R10, R9, R11.reuse ;  /* 0x000000090a097210 */ /* 0x100fe40007a3e00b */
[----:B------:R-:W-:Y:S02]  /*0230*/  SHF.R.S32.HI R11, RZ, 0x1f, R11 ;  /* 0x0000001fff0b7819 */ /* 0x000fe4000001140b */
[----:B------:R-:W-:Y:S01]  /*0240*/  SHF.R.S32.HI R10, RZ, 0x1f, R10 ;  /* 0x0000001fff0a7819 */ /* 0x000fe2000001140a */
[----:B-1----:R-:W-:-:S03]  /*0250*/  IMAD R7, R2, -0x1d00, R3 ;  /* 0xffffe30002077824 */ /* 0x002fc600078e0203 */
[----:B------:R-:W-:Y:S02]  /*0260*/  IADD3.X R6, R10, R12, R11, P1, P2 ;  /* 0x0000000c0a067210 */ /* 0x000fe40000fe440b */
[----:B------:R-:W1:Y:S01]  /*0270*/  LDC.64 R12, c[0x0][0x230] ;  /* 0x00008c00ff0c7b82 */ /* 0x000e620000000a00 */
[C---:B------:R-:W-:Y:S01]  /*0280*/  ISETP.GE.AND P2, PT, R15.reuse, 0x68, PT ;  /* 0x000000680f00780c */ /* 0x040fe20003f46270 */
[----:B------:R-:W-:Y:S01]  /*0290*/  IMAD R7, R2, 0x1a00, R7 ;  /* 0x00001a0002077824 */ /* 0x000fe200078e0207 */
[----:B------:R-:W-:-:S05]  /*02a0*/  ISETP.GT.AND P1, PT, R15, 0x67, !P0 ;  /* 0x000000670f00780c */ /* 0x000fca0004724270 */
[----:B------:R-:W1:Y:S01]  /*02b0*/  LDC.64 R10, c[0x0][0x238] ;  /* 0x00008e00ff0a7b82 */ /* 0x000e620000000a00 */
[----:B------:R-:W-:Y:S02]  /*02c0*/  ISETP.LT.AND P4, PT, R3, 0x7400, !P2 ;  /* 0x000074000300780c */ /* 0x000fe40005781270 */
[----:B------:R-:W-:Y:S01]  /*02d0*/  LEA R18, P3, R9, UR6, 0x2 ;  /* 0x0000000609127c11 */ /* 0x000fe2000f8610ff */
[----:B-----5:R-:W-:Y:S01]  /*02e0*/  IMAD.WIDE R22, R7, 0x4, R4 ;  /* 0x0000000407167825 */ /* 0x020fe200078e0204 */
[----:B------:R-:W-:Y:S02]  /*02f0*/  CS2R R4, SRZ ;  /* 0x0000000000047805 */ /* 0x000fe4000001ff00 */
[----:B------:R-:W-:Y:S02]  /*0300*/  LEA.HI.X R19, R9, UR7, R6, 0x2, P3 ;  /* 0x0000000709137c11 */ /* 0x000fe400098f1406 */
[----:B------:R-:W-:Y:S01]  /*0310*/  CS2R R6, SRZ ;  /* 0x0000000000067805 */ /* 0x000fe2000001ff00 */
[----:B------:R-:W-:Y:S01]  /*0320*/  IMAD.MOV.U32 R9, RZ, RZ, RZ ;  /* 0x000000ffff097224 */ /* 0x000fe200078e00ff */
[----:B------:R-:W-:Y:S01]  /*0330*/  MOV R2, RZ ;  /* 0x000000ff00027202 */ /* 0x000fe20000000f00 */
[C---:B----4-:R-:W-:Y:S01]  /*0340*/  IMAD.WIDE R16, R15.reuse, 0x4, R16 ;  /* 0x000000040f107825 */ /* 0x050fe200078e0210 */
[----:B------:R-:W4:Y:S04]  /*0350*/  @P1 LDG.E.64 R4, desc[UR4][R18.64+-0x6800] ;  /* 0xff98000412041981 */ /* 0x000f28000c1e1b00 */
[----:B------:R5:W4:Y:S01]  /*0360*/  @P4 LDG.E.64 R6, desc[UR4][R22.64] ;  /* 0x0000000416064981 */ /* 0x000b22000c1e1b00 */
[----:B-1----:R-:W-:-:S03]  /*0370*/  IMAD.WIDE R12, R15, 0x4, R12 ;  /* 0x000000040f0c7825 */ /* 0x002fc600078e020c */
[----:B------:R-:W4:Y:S04]  /*0380*/  @!P0 LDG.E.EL R9, desc[UR4][R16.64] ;  /* 0x0000000410098981 */ /* 0x000f28000c2e1900 */
[----:B------:R1:W4:Y:S01]  /*0390*/  @!P0 LDG.E.EL R2, desc[UR4][R16.64] ;  /* 0x0000000410028981 */ /* 0x000322000c2e1900 */
[----:B0-----:R-:W-:Y:S01]  /*03a0*/  IMAD.WIDE R20, R15, 0x4, R10 ;  /* 0x000000040f147825 */ /* 0x001fe200078e020a */
[----:B------:R-:W-:Y:S02]  /*03b0*/  CS2R R14, SRZ ;  /* 0x00000000000e7805 */ /* 0x000fe4000001ff00 */
[----:B------:R-:W-:-:S04]  /*03c0*/  CS2R R10, SRZ ;  /* 0x00000000000a7805 */ /* 0x000fc8000001ff00 */
[----:B------:R-:W4:Y:S01]  /*03d0*/  @!P0 LDG.E.EL R14, desc[UR4][R12.64] ;  /* 0x000000040c0e8981 */ /* 0x000f22000c2e1900 */
[----:B-----5:R-:W-:Y:S01]  /*03e0*/  IMAD.MOV.U32 R22, RZ, RZ, 0x3e800000 ;  /* 0x3e800000ff167424 */ /* 0x020fe200078e00ff */
[----:B-1----:R-:W0:Y:S02]  /*03f0*/  LDC.64 R16, c[0x0][0x240] ;  /* 0x00009000ff107b82 */ /* 0x002e240000000a00 */
[----:B------:R1:W5:Y:S04]  /*0400*/  @!P0 LDG.E.EL R15, desc[UR4][R12.64] ;  /* 0x000000040c0f8981 */ /* 0x000368000c2e1900 */
[----:B------:R-:W5:Y:S04]  /*0410*/  @!P0 LDG.E.EL R11, desc[UR4][R20.64] ;  /* 0x00000004140b8981 */ /* 0x000f68000c2e1900 */
[----:B------:R-:W5:Y:S01]  /*0420*/  @!P0 LDG.E.EL R10, desc[UR4][R20.64] ;  /* 0x00000004140a8981 */ /* 0x000f62000c2e1900 */
[----:B-1----:R-:W1:Y:S01]  /*0430*/  LDC.64 R12, c[0x0][0x248] ;  /* 0x00009200ff0c7b82 */ /* 0x002e620000000a00 */
[----:B0-----:R-:W-:-:S04]  /*0440*/  IMAD.WIDE R16, R3, 0x4, R16 ;  /* 0x0000000403107825 */ /* 0x001fc800078e0210 */
[----:B-1----:R-:W-:-:S04]  /*0450*/  IMAD.WIDE R12, R3, 0x4, R12 ;  /* 0x00000004030c7825 */ /* 0x002fc800078e020c */
[----:B--2---:R-:W-:-:S04]  /*0460*/  FADD R0, R0, 9.9999997473787516356e-06 ;  /* 0x3727c5ac00007421 */ /* 0x004fc80000000000 */
[----:B------:R-:W0:Y:S01]  /*0470*/  MUFU.SQRT R18, R0 ;  /* 0x0000000000127308 */ /* 0x000e220000002000 */
[----:B---3--:R-:W-:-:S07]  /*0480*/  FADD R8, R8, 9.9999997473787516356e-06 ;  /* 0x3727c5ac08087421 */ /* 0x008fce0000000000 */
[----:B------:R-:W1:Y:S01]  /*0490*/  MUFU.SQRT R19, R8 ;  /* 0x0000000800137308 */ /* 0x000e620000002000 */
[C---:B0-----:R-:W-:Y:S02]  /*04a0*/  FSETP.GT.AND P6, PT, R18.reuse, 8.50705917302346158658e+37, PT ;  /* 0x7e8000001200780b */ /* 0x041fe40003fc4000 */
[----:B------:R-:W-:Y:S02]  /*04b0*/  FSETP.GEU.AND P3, PT, R18, 1.175494350822287508e-38, PT ;  /* 0x008000001200780b */ /* 0x000fe40003f6e000 */
[----:B------:R-:W-:Y:S02]  /*04c0*/  FSEL R23, R22, 1, P6 ;  /* 0x3f80000016177808 */ /* 0x000fe40003000000 */
[----:B-1----:R-:W-:-:S07]  /*04d0*/  FSETP.GT.AND P5, PT, R19, 8.50705917302346158658e+37, PT ;  /* 0x7e8000001300780b */ /* 0x002fce0003fa4000 */
[----:B------:R-:W-:Y:S01]  /*04e0*/  @P6 FMUL R18, R18, 0.25 ;  /* 0x3e80000012126820 */ /* 0x000fe20000400000 */
[----:B------:R-:W-:-:S03]  /*04f0*/  FSETP.GEU.AND P6, PT, R19, 1.175494350822287508e-38, PT ;  /* 0x008000001300780b */ /* 0x000fc60003fce000 */
[----:B------:R-:W-:Y:S02]  /*0500*/  @!P3 FMUL R18, R18, 16777216 ;  /* 0x4b8000001212b820 */ /* 0x000fe40000400000 */
[----:B------:R-:W-:-:S08]  /*0510*/  @P5 FMUL R19, R19, 0.25 ;  /* 0x3e80000013135820 */ /* 0x000fd00000400000 */
[----:B------:R-:W-:Y:S01]  /*0520*/  @!P6 FMUL R19, R19, 16777216 ;  /* 0x4b8000001313e820 */ /* 0x000fe20000400000 */
[----:B------:R-:W0:Y:S01]  /*0530*/  MUFU.RCP R18, R18 ;  /* 0x0000001200127308 */ /* 0x000e220000001000 */
[----:B------:R-:W-:-:S07]  /*0540*/  FSEL R0, R22, 1, P5 ;  /* 0x3f80000016007808 */ /* 0x000fce0002800000 */
[----:B------:R-:W1:Y:S01]  /*0550*/  MUFU.RCP R19, R19 ;  /* 0x0000001300137308 */ /* 0x000e620000001000 */
[----:B------:R-:W-:Y:S01]  /*0560*/  @!P3 FMUL R23, R23, 16777216 ;  /* 0x4b8000001717b820 */ /* 0x000fe20000400000 */
[----:B------:R-:W-:Y:S01]  /*0570*/  @!P6 FMUL R0, R0, 16777216 ;  /* 0x4b8000000000e820 */ /* 0x000fe20000400000 */
[----:B----4-:R-:W-:Y:S02]  /*0580*/  SEL R6, R6, RZ, P4 ;  /* 0x000000ff06067207 */ /* 0x010fe40002000000 */
[----:B------:R-:W-:Y:S02]  /*0590*/  SEL R7, R7, RZ, P4 ;  /* 0x000000ff07077207 */ /* 0x000fe40002000000 */
[----:B------:R-:W-:Y:S02]  /*05a0*/  @P2 SEL R6, R4, RZ, P1 ;  /* 0x000000ff04062207 */ /* 0x000fe40000800000 */
[----:B------:R-:W-:Y:S01]  /*05b0*/  @P2 SEL R7, R5, RZ, P1 ;  /* 0x000000ff05072207 */ /* 0x000fe20000800000 */
[----:B0-----:R-:W-:Y:S01]  /*05c0*/  FMUL R18, R18, R23 ;  /* 0x0000001712127220 */ /* 0x001fe20000400000 */
[----:B-1----:R-:W-:Y:S01]  /*05d0*/  FMUL R19, R19, R0 ;  /* 0x0000000013137220 */ /* 0x002fe20000400000 */
[----:B------:R-:W-:-:S02]  /*05e0*/  FADD R9, R6, -R9 ;  /* 0x8000000906097221 */ /* 0x000fc40000000000 */
[----:B------:R-:W-:Y:S02]  /*05f0*/  FADD R2, R7, -R2 ;  /* 0x8000000207027221 */ /* 0x000fe40000000000 */
[----:B------:R-:W-:Y:S02]  /*0600*/  FMUL R18, R9, R18 ;  /* 0x0000001209127220 */ /* 0x000fe40000400000 */
[----:B------:R-:W-:Y:S01]  /*0610*/  FMUL R19, R2, R19 ;  /* 0x0000001302137220 */ /* 0x000fe20000400000 */
[----:B------:R0:W-:Y:S01]  /*0620*/  @!P0 STG.E.64 desc[UR4][R16.64], R6 ;  /* 0x0000000610008986 */ /* 0x0001e2000c101b04 */
[----:B-----5:R-:W-:Y:S02]  /*0630*/  FFMA R11, R18, R14, R11 ;  /* 0x0000000e120b7223 */ /* 0x020fe4000000000b */
[----:B------:R-:W-:-:S03]  /*0640*/  FFMA R10, R19, R15, R10 ;  /* 0x0000000f130a7223 */ /* 0x000fc6000000000a */
[C---:B------:R-:W-:Y:S02]  /*0650*/  FSETP.GEU.AND P1, PT, R11.reuse, RZ, PT ;  /* 0x000000ff0b00720b */ /* 0x040fe40003f2e000 */
[C---:B------:R-:W-:Y:S02]  /*0660*/  FSETP.GEU.AND P2, PT, R10.reuse, RZ, PT ;  /* 0x000000ff0a00720b */ /* 0x040fe40003f4e000 */
[----:B------:R-:W-:Y:S02]  /*0670*/  FSEL R2, R11, RZ, P1 ;  /* 0x000000ff0b027208 */ /* 0x000fe40000800000 */
[----:B------:R-:W-:Y:S01]  /*0680*/  FSEL R3, R10, RZ, P2 ;  /* 0x000000ff0a037208 */ /* 0x000fe20001000000 */
[----:B0-----:R-:W-:Y:S08]  /*0690*/  @P0 EXIT ;  /* 0x000000000000094d */ /* 0x001ff00003800000 */
[----:B------:R-:W-:Y:S01]  /*06a0*/  STG.E.64 desc[UR4][R12.64], R2 ;  /* 0x000000020c007986 */ /* 0x000fe2000c101b04 */
[----:B------:R-:W-:Y:S05]  /*06b0*/  EXIT ;  /* 0x000000000000794d */ /* 0x000fea0003800000 */
.L_x_0:
[----:B------:R-:W-:-:S00]  /*06c0*/  BRA `(.L_x_0) ;  /* 0xfffffffc00fc7947 */ /* 0x000fc0000383ffff */
[----:B------:R-:W-:-:S00]  /*06d0*/  NOP ;  /* 0x0000000000007918 */ /* 0x000fc00000000000 */
        /* <DEDUP_REMOVED lines=10> */
.L_x_1:


//--------------------- .nv.global.init           --------------------------
	.section	.nv.global.init,"aw",@progbits
.nv.global.init:
	.type		_$_str,@object
	.size		_$_str,(_$_str_$_2 - _$_str)
_$_str:
        /*0000*/ 	.byte	0x5f, 0x5f, 0x43, 0x55, 0x44, 0x41, 0x5f, 0x46, 0x54, 0x5a, 0x00
	.type		_$_str_$_2,@object
	.size		_$_str_$_2,(.L_1 - _$_str_$_2)
_$_str_$_2:
        /*000b*/ 	.byte	0x5f, 0x5f, 0x43, 0x55, 0x44, 0x41, 0x5f, 0x50, 0x52, 0x45, 0x43, 0x5f, 0x53, 0x51, 0x52, 0x54
        /*001b*/ 	.byte	0x00
.L_1:


//--------------------- .nv.constant0.triton_poi_fused__native_batch_norm_legit_no_training_cat_relu_15 --------------------------
	.section	.nv.constant0.triton_poi_fused__native_batch_norm_legit_no_training_cat_relu_15,"a",@progbits
	.sectionflags	@""
	.align	4
.nv.constant0.triton_poi_fused__native_batch_norm_legit_no_training_cat_relu_15:
	.zero		596
